	.headerflags	@"EF_CUDA_TEXMODE_UNIFIED EF_CUDA_64BIT_ADDRESS EF_CUDA_ACCELERATORS EF_CUDA_SM90 EF_CUDA_VIRTUAL_SM(EF_CUDA_SM90)"
	.elftype	@"ET_EXEC"


//--------------------- .nv.info                  --------------------------
	.section	.nv.info,"",@"SHT_CUDA_INFO"
	.align	4


	//----- nvinfo : EIATTR_REGCOUNT
	.align		4
        /*0000*/ 	.byte	0x04, 0x2f
        /*0002*/ 	.short	(.L_3 - .L_2)
	.align		4
.L_2:
        /*0004*/ 	.word	index@(triton_poi_fused__native_batch_norm_legit_no_training_leaky_relu_25)
        /*0008*/ 	.word	0x0000001a


	//----- nvinfo : EIATTR_MIN_STACK_SIZE
	.align		4
.L_3:
        /*000c*/ 	.byte	0x04, 0x12
        /*000e*/ 	.short	(.L_5 - .L_4)
	.align		4
.L_4:
        /*0010*/ 	.word	index@(triton_poi_fused__native_batch_norm_legit_no_training_leaky_relu_25)
        /*0014*/ 	.word	0x00000000


	//----- nvinfo : EIATTR_FRAME_SIZE
	.align		4
.L_5:
        /*0018*/ 	.byte	0x04, 0x11
        /*001a*/ 	.short	(.L_7 - .L_6)
	.align		4
.L_6:
        /*001c*/ 	.word	index@(triton_poi_fused__native_batch_norm_legit_no_training_leaky_relu_25)
        /*0020*/ 	.word	0x00000000


	//----- nvinfo : EIATTR_MIN_STACK_SIZE
	.align		4
.L_7:
        /*0024*/ 	.byte	0x04, 0x12
        /*0026*/ 	.short	(.L_9 - .L_8)
	.align		4
.L_8:
        /*0028*/ 	.word	index@(triton_poi_fused__native_batch_norm_legit_no_training_leaky_relu_25)
        /*002c*/ 	.word	0x00000000
.L_9:


//--------------------- .nv.info.triton_poi_fused__native_batch_norm_legit_no_training_leaky_relu_25 --------------------------
	.section	.nv.info.triton_poi_fused__native_batch_norm_legit_no_training_leaky_relu_25,"",@"SHT_CUDA_INFO"
	.sectionflags	@""
	.align	4


	//----- nvinfo : EIATTR_CUDA_API_VERSION
	.align		4
        /*0000*/ 	.byte	0x04, 0x37
        /*0002*/ 	.short	(.L_11 - .L_10)
.L_10:
        /*0004*/ 	.word	0x0000007c


	//----- nvinfo : EIATTR_KPARAM_INFO
	.align		4
.L_11:
        /*0008*/ 	.byte	0x04, 0x17
        /*000a*/ 	.short	(.L_13 - .L_12)
.L_12:
        /*000c*/ 	.word	0x00000000
        /*0010*/ 	.short	0x0007
        /*0012*/ 	.short	0x0034
        /*0014*/ 	.byte	0x00, 0xf0, 0x11, 0x00


	//----- nvinfo : EIATTR_KPARAM_INFO
	.align		4
.L_13:
        /*0018*/ 	.byte	0x04, 0x17
        /*001a*/ 	.short	(.L_15 - .L_14)
.L_14:
        /*001c*/ 	.word	0x00000000
        /*0020*/ 	.short	0x0006
        /*0022*/ 	.short	0x0030
        /*0024*/ 	.byte	0x00, 0xf0, 0x11, 0x00


	//----- nvinfo : EIATTR_KPARAM_INFO
	.align		4
.L_15:
        /*0028*/ 	.byte	0x04, 0x17
        /*002a*/ 	.short	(.L_17 - .L_16)
.L_16:
        /*002c*/ 	.word	0x00000000
        /*0030*/ 	.short	0x0005
        /*0032*/ 	.short	0x0028
        /*0034*/ 	.byte	0x00, 0xf4, 0x21, 0x00


	//----- nvinfo : EIATTR_KPARAM_INFO
	.align		4
.L_17:
        /*0038*/ 	.byte	0x04, 0x17
        /*003a*/ 	.short	(.L_19 - .L_18)
.L_18:
        /*003c*/ 	.word	0x00000000
        /*0040*/ 	.short	0x0004
        /*0042*/ 	.short	0x0020
        /*0044*/ 	.byte	0x00, 0xf4, 0x21, 0x00


	//----- nvinfo : EIATTR_KPARAM_INFO
	.align		4
.L_19:
        /*0048*/ 	.byte	0x04, 0x17
        /*004a*/ 	.short	(.L_21 - .L_20)
.L_20:
        /*004c*/ 	.word	0x00000000
        /*0050*/ 	.short	0x0003
        /*0052*/ 	.short	0x0018
        /*0054*/ 	.byte	0x00, 0xf4, 0x21, 0x00


	//----- nvinfo : EIATTR_KPARAM_INFO
	.align		4
.L_21:
        /*0058*/ 	.byte	0x04, 0x17
        /*005a*/ 	.short	(.L_23 - .L_22)
.L_22:
        /*005c*/ 	.word	0x00000000
        /*0060*/ 	.short	0x0002
        /*0062*/ 	.short	0x0010
        /*0064*/ 	.byte	0x00, 0xf4, 0x21, 0x00


	//----- nvinfo : EIATTR_KPARAM_INFO
	.align		4
.L_23:
        /*0068*/ 	.byte	0x04, 0x17
        /*006a*/ 	.short	(.L_25 - .L_24)
.L_24:
        /*006c*/ 	.word	0x00000000
        /*0070*/ 	.short	0x0001
        /*0072*/ 	.short	0x0008
        /*0074*/ 	.byte	0x00, 0xf4, 0x21, 0x00


	//----- nvinfo : EIATTR_KPARAM_INFO
	.align		4
.L_25:
        /*0078*/ 	.byte	0x04, 0x17
        /*007a*/ 	.short	(.L_27 - .L_26)
.L_26:
        /*007c*/ 	.word	0x00000000
        /*0080*/ 	.short	0x0000
        /*0082*/ 	.short	0x0000
        /*0084*/ 	.byte	0x00, 0xf4, 0x21, 0x00


	//----- nvinfo : EIATTR_SPARSE_MMA_MASK
	.align		4
.L_27:
        /*0088*/ 	.byte	0x03, 0x50
        /*008a*/ 	.short	0x0000


	//----- nvinfo : EIATTR_MAXREG_COUNT
	.align		4
        /*008c*/ 	.byte	0x03, 0x1b
        /*008e*/ 	.short	0x00ff


	//----- nvinfo : EIATTR_EXIT_INSTR_OFFSETS
	.align		4
        /*0090*/ 	.byte	0x04, 0x1c
        /*0092*/ 	.short	(.L_29 - .L_28)


	//   ....[0]....
.L_28:
        /*0094*/ 	.word	0x00000560


	//   ....[1]....
        /*0098*/ 	.word	0x000005b0


	//----- nvinfo : EIATTR_REQNTID
	.align		4
.L_29:
        /*009c*/ 	.byte	0x04, 0x10
        /*009e*/ 	.short	(.L_31 - .L_30)
.L_30:
        /*00a0*/ 	.word	0x00000080
        /*00a4*/ 	.word	0x00000001
        /*00a8*/ 	.word	0x00000001


	//----- nvinfo : EIATTR_CBANK_PARAM_SIZE
	.align		4
.L_31:
        /*00ac*/ 	.byte	0x03, 0x19
        /*00ae*/ 	.short	0x0038


	//----- nvinfo : EIATTR_PARAM_CBANK
	.align		4
        /*00b0*/ 	.byte	0x04, 0x0a
        /*00b2*/ 	.short	(.L_33 - .L_32)
	.align		4
.L_32:
        /*00b4*/ 	.word	index@(.nv.constant0.triton_poi_fused__native_batch_norm_legit_no_training_leaky_relu_25)
        /*00b8*/ 	.short	0x0210
        /*00ba*/ 	.short	0x0038


	//----- nvinfo : EIATTR_SW_WAR
	.align		4
.L_33:
        /*00bc*/ 	.byte	0x04, 0x36
        /*00be*/ 	.short	(.L_35 - .L_34)
.L_34:
        /*00c0*/ 	.word	0x00000008
.L_35:


//--------------------- .nv.callgraph             --------------------------
	.section	.nv.callgraph,"",@"SHT_CUDA_CALLGRAPH"
	.align	4
	.sectionentsize	8
	.align		4
        /*0000*/ 	.word	0x00000000
	.align		4
        /*0004*/ 	.word	0xffffffff
	.align		4
        /*0008*/ 	.word	0x00000000
	.align		4
        /*000c*/ 	.word	0xfffffffe
	.align		4
        /*0010*/ 	.word	0x00000000
	.align		4
        /*0014*/ 	.word	0xfffffffd
	.align		4
        /*0018*/ 	.word	0x00000000
	.align		4
        /*001c*/ 	.word	0xfffffffc


//--------------------- .nv.constant4             --------------------------
	.section	.nv.constant4,"a",@progbits
	.align	8
	.align		8
.nv.constant4:
        /*0000*/ 	.dword	_$_str
	.align		8
        /*0008*/ 	.dword	_$_str_$_2


//--------------------- .text.triton_poi_fused__native_batch_norm_legit_no_training_leaky_relu_25 --------------------------
	.section	.text.triton_poi_fused__native_batch_norm_legit_no_training_leaky_relu_25,"ax",@progbits
	.sectionflags	@"SHF_BARRIERS=1"
	.align	128
        .global         triton_poi_fused__native_batch_norm_legit_no_training_leaky_relu_25
        .type           triton_poi_fused__native_batch_norm_legit_no_training_leaky_relu_25,@function
        .size           triton_poi_fused__native_batch_norm_legit_no_training_leaky_relu_25,(.L_x_1 - triton_poi_fused__native_batch_norm_legit_no_training_leaky_relu_25)
        .other          triton_poi_fused__native_batch_norm_legit_no_training_leaky_relu_25,@"STO_CUDA_ENTRY STV_DEFAULT"
triton_poi_fused__native_batch_norm_legit_no_training_leaky_relu_25:
.text.triton_poi_fused__native_batch_norm_legit_no_training_leaky_relu_25:
[----:B------:R-:W0:Y:S01]  /*0000*/  LDC R1, c[0x0][0x28] ;  /* 0x00000a00ff017b82 */ /* 0x000e220000000800 */
[----:B------:R-:W1:Y:S07]  /*0010*/  S2R R10, SR_TID.X ;  /* 0x00000000000a7919 */ /* 0x000e6e0000002100 */
[----:B------:R-:W2:Y:S01]  /*0020*/  LDC.64 R6, c[0x0][0x220] ;  /* 0x00008800ff067b82 */ /* 0x000ea20000000a00 */
[----:B------:R-:W-:Y:S01]  /*0030*/  CS2R R2, SRZ ;  /* 0x0000000000027805 */ /* 0x000fe2000001ff00 */
[----:B------:R-:W-:Y:S01]  /*0040*/  ULDC.64 UR6, c[0x0][0x208] ;  /* 0x0000820000067ab9 */ /* 0x000fe20000000a00 */
[----:B------:R-:W3:Y:S01]  /*0050*/  S2R R0, SR_CTAID.X ;  /* 0x0000000000007919 */ /* 0x000ee20000002500 */
[----:B------:R-:W4:Y:S04]  /*0060*/  S2R R11, SR_CTAID.Y ;  /* 0x00000000000b7919 */ /* 0x000f280000002600 */
[----:B------:R-:W5:Y:S08]  /*0070*/  LDC.64 R16, c[0x0][0x210] ;  /* 0x00008400ff107b82 */ /* 0x000f700000000a00 */
[----:B------:R-:W5:Y:S08]  /*0080*/  LDC.64 R20, c[0x0][0x218] ;  /* 0x00008600ff147b82 */ /* 0x000f700000000a00 */
[----:B------:R-:W5:Y:S01]  /*0090*/  LDC.64 R14, c[0x0][0x230] ;  /* 0x00008c00ff0e7b82 */ /* 0x000f620000000a00 */
[----:B-1----:R-:W-:-:S07]  /*00a0*/  IMAD.SHL.U32 R13, R10, 0x2, RZ ;  /* 0x000000020a0d7824 */ /* 0x002fce00078e00ff */
[----:B------:R-:W1:Y:S01]  /*00b0*/  LDC.64 R8, c[0x0][0x228] ;  /* 0x00008a00ff087b82 */ /* 0x000e620000000a00 */
[----:B------:R-:W-:-:S04]  /*00c0*/  LOP3.LUT R13, R13, 0xfe, RZ, 0xc0, !PT ;  /* 0x000000fe0d0d7812 */ /* 0x000fc800078ec0ff */
[----:B---3--:R-:W-:-:S04]  /*00d0*/  PRMT R12, R13, 0x6540, R0 ;  /* 0x000065400d0c7816 */ /* 0x008fc80000000000 */
[C---:B------:R-:W-:Y:S01]  /*00e0*/  ISETP.GE.AND P2, PT, R12.reuse, 0x200, PT ;  /* 0x000002000c00780c */ /* 0x040fe20003f46270 */
[----:B--2---:R-:W-:-:S12]  /*00f0*/  IMAD.WIDE R6, R12, 0x4, R6 ;  /* 0x000000040c067825 */ /* 0x004fd800078e0206 */
[----:B------:R2:W3:Y:S01]  /*0100*/  @!P2 LDG.E.EL.64 R2, desc[UR6][R6.64] ;  /* 0x000000060602a981 */ /* 0x0004e2000c2e1b00 */
[C---:B----4-:R-:W-:Y:S01]  /*0110*/  ISETP.GE.AND P0, PT, R11.reuse, 0x10, PT ;  /* 0x000000100b00780c */ /* 0x050fe20003f06270 */
[----:B------:R-:W-:Y:S02]  /*0120*/  IMAD R5, R11, 0x200, R12 ;  /* 0x000002000b057824 */ /* 0x000fe400078e020c */
[C---:B0----5:R-:W-:Y:S01]  /*0130*/  IMAD.WIDE R20, R12.reuse, 0x4, R20 ;  /* 0x000000040c147825 */ /* 0x061fe200078e0214 */
[----:B------:R-:W-:-:S03]  /*0140*/  ISETP.LT.AND P1, PT, R12, 0x200, !P0 ;  /* 0x000002000c00780c */ /* 0x000fc60004721270 */
[----:B------:R-:W-:Y:S01]  /*0150*/  IMAD.WIDE R16, R5, 0x4, R16 ;  /* 0x0000000405107825 */ /* 0x000fe200078e0210 */
[----:B------:R-:W-:Y:S02]  /*0160*/  CS2R R4, SRZ ;  /* 0x0000000000047805 */ /* 0x000fe4000001ff00 */
[----:B--2---:R-:W-:Y:S02]  /*0170*/  CS2R R6, SRZ ;  /* 0x0000000000067805 */ /* 0x004fe4000001ff00 */
[----:B------:R-:W-:Y:S01]  /*0180*/  CS2R R18, SRZ ;  /* 0x0000000000127805 */ /* 0x000fe2000001ff00 */
[C---:B------:R-:W-:Y:S01]  /*0190*/  IMAD.WIDE R22, R12.reuse, 0x4, R14 ;  /* 0x000000040c167825 */ /* 0x040fe200078e020e */
[----:B------:R-:W-:Y:S01]  /*01a0*/  CS2R R14, SRZ ;  /* 0x00000000000e7805 */ /* 0x000fe2000001ff00 */
[----:B------:R-:W2:Y:S02]  /*01b0*/  @!P2 LDG.E.EL.64 R4, desc[UR6][R20.64] ;  /* 0x000000061404a981 */ /* 0x000ea4000c2e1b00 */
[----:B-1----:R-:W-:-:S02]  /*01c0*/  IMAD.WIDE R8, R12, 0x4, R8 ;  /* 0x000000040c087825 */ /* 0x002fc400078e0208 */
[----:B------:R-:W2:Y:S04]  /*01d0*/  @P1 LDG.E.EL.64 R6, desc[UR6][R16.64] ;  /* 0x0000000610061981 */ /* 0x000ea8000c2e1b00 */
[----:B------:R0:W4:Y:S04]  /*01e0*/  @!P2 LDG.E.EL.64 R14, desc[UR6][R8.64] ;  /* 0x00000006080ea981 */ /* 0x000128000c2e1b00 */
[----:B------:R-:W4:Y:S01]  /*01f0*/  @!P2 LDG.E.EL.64 R18, desc[UR6][R22.64] ;  /* 0x000000061612a981 */ /* 0x000f22000c2e1b00 */
[----:B0-----:R-:W-:Y:S01]  /*0200*/  IMAD.MOV.U32 R9, RZ, RZ, 0x3e800000 ;  /* 0x3e800000ff097424 */ /* 0x001fe200078e00ff */
[----:B------:R-:W0:Y:S01]  /*0210*/  S2UR UR5, SR_CgaCtaId ;  /* 0x00000000000579c3 */ /* 0x000e220000008800 */
[----:B------:R-:W-:-:S02]  /*0220*/  UMOV UR4, 0x400 ;  /* 0x0000040000047882 */ /* 0x000fc40000000000 */
[----:B0-----:R-:W-:-:S06]  /*0230*/  UPRMT UR4, UR5, 0x654, UR4 ;  /* 0x0000065405047896 */ /* 0x001fcc0008000004 */
[----:B------:R-:W-:Y:S01]  /*0240*/  LEA R13, R13, UR4, 0x2 ;  /* 0x000000040d0d7c11 */ /* 0x000fe2000f8e10ff */
[----:B---3--:R-:W-:Y:S01]  /*0250*/  FADD R2, R2, 9.9999997473787516356e-06 ;  /* 0x3727c5ac02027421 */ /* 0x008fe20000000000 */
[----:B------:R-:W-:-:S03]  /*0260*/  FADD R3, R3, 9.9999997473787516356e-06 ;  /* 0x3727c5ac03037421 */ /* 0x000fc60000000000 */
[----:B------:R-:W0:Y:S08]  /*0270*/  MUFU.SQRT R12, R2 ;  /* 0x00000002000c7308 */ /* 0x000e300000002000 */
[----:B------:R-:W1:Y:S01]  /*0280*/  MUFU.SQRT R20, R3 ;  /* 0x0000000300147308 */ /* 0x000e620000002000 */
[C---:B0-----:R-:W-:Y:S02]  /*0290*/  FSETP.GT.AND P1, PT, R12.reuse, 8.50705917302346158658e+37, PT ;  /* 0x7e8000000c00780b */ /* 0x041fe40003f24000 */
[----:B------:R-:W-:-:S02]  /*02a0*/  FSETP.GEU.AND P3, PT, R12, 1.175494350822287508e-38, PT ;  /* 0x008000000c00780b */ /* 0x000fc40003f6e000 */
[C---:B-1----:R-:W-:Y:S02]  /*02b0*/  FSETP.GT.AND P2, PT, R20.reuse, 8.50705917302346158658e+37, PT ;  /* 0x7e8000001400780b */ /* 0x042fe40003f44000 */
[----:B------:R-:W-:-:S07]  /*02c0*/  FSETP.GEU.AND P4, PT, R20, 1.175494350822287508e-38, PT ;  /* 0x008000001400780b */ /* 0x000fce0003f8e000 */
[----:B------:R-:W-:-:S04]  /*02d0*/  @P1 FMUL R12, R12, 0.25 ;  /* 0x3e8000000c0c1820 */ /* 0x000fc80000400000 */
[----:B------:R-:W-:Y:S01]  /*02e0*/  @!P3 FMUL R12, R12, 16777216 ;  /* 0x4b8000000c0cb820 */ /* 0x000fe20000400000 */
[----:B------:R-:W-:-:S04]  /*02f0*/  @P2 FMUL R20, R20, 0.25 ;  /* 0x3e80000014142820 */ /* 0x000fc80000400000 */
[----:B------:R-:W-:Y:S01]  /*0300*/  @!P4 FMUL R20, R20, 16777216 ;  /* 0x4b8000001414c820 */ /* 0x000fe20000400000 */
[----:B------:R-:W0:Y:S01]  /*0310*/  MUFU.RCP R12, R12 ;  /* 0x0000000c000c7308 */ /* 0x000e220000001000 */
[----:B------:R-:W-:-:S07]  /*0320*/  FSEL R3, R9, 1, P1 ;  /* 0x3f80000009037808 */ /* 0x000fce0000800000 */
[----:B------:R-:W1:Y:S01]  /*0330*/  MUFU.RCP R20, R20 ;  /* 0x0000001400147308 */ /* 0x000e620000001000 */
[----:B------:R-:W-:Y:S01]  /*0340*/  FSEL R9, R9, 1, P2 ;  /* 0x3f80000009097808 */ /* 0x000fe20001000000 */
[----:B------:R-:W-:-:S04]  /*0350*/  @!P3 FMUL R3, R3, 16777216 ;  /* 0x4b8000000303b820 */ /* 0x000fc80000400000 */
[----:B------:R-:W-:Y:S01]  /*0360*/  @!P4 FMUL R9, R9, 16777216 ;  /* 0x4b8000000909c820 */ /* 0x000fe20000400000 */
[----:B0-----:R-:W-:Y:S01]  /*0370*/  FMUL R3, R12, R3 ;  /* 0x000000030c037220 */ /* 0x001fe20000400000 */
[----:B--2---:R-:W-:Y:S01]  /*0380*/  FADD R4, -R4, R6 ;  /* 0x0000000604047221 */ /* 0x004fe20000000100 */
[----:B------:R-:W-:Y:S01]  /*0390*/  FADD R5, -R5, R7 ;  /* 0x0000000705057221 */ /* 0x000fe20000000100 */
[----:B-1----:R-:W-:Y:S02]  /*03a0*/  FMUL R2, R20, R9 ;  /* 0x0000000914027220 */ /* 0x002fe40000400000 */
[----:B------:R-:W-:Y:S02]  /*03b0*/  FMUL R3, R4, R3 ;  /* 0x0000000304037220 */ /* 0x000fe40000400000 */
[----:B------:R-:W-:Y:S02]  /*03c0*/  FMUL R2, R5, R2 ;  /* 0x0000000205027220 */ /* 0x000fe40000400000 */
[----:B----4-:R-:W-:-:S02]  /*03d0*/  FFMA R14, R3, R14, R18 ;  /* 0x0000000e030e7223 */ /* 0x010fc40000000012 */
[----:B------:R-:W-:-:S03]  /*03e0*/  FFMA R15, R2, R15, R19 ;  /* 0x0000000f020f7223 */ /* 0x000fc60000000013 */
[----:B------:R-:W-:Y:S01]  /*03f0*/  FSETP.GT.AND P1, PT, R14, RZ, PT ;  /* 0x000000ff0e00720b */ /* 0x000fe20003f24000 */
[----:B------:R-:W0:Y:S01]  /*0400*/  LDC.64 R2, c[0x0][0x238] ;  /* 0x00008e00ff027b82 */ /* 0x000e220000000a00 */
[----:B------:R-:W-:-:S11]  /*0410*/  FSETP.GT.AND P2, PT, R15, RZ, PT ;  /* 0x000000ff0f00720b */ /* 0x000fd60003f44000 */
[----:B------:R-:W-:Y:S02]  /*0420*/  @!P1 FMUL R14, R14, 0.10000000149011611938 ;  /* 0x3dcccccd0e0e9820 */ /* 0x000fe40000400000 */
[----:B------:R-:W-:-:S05]  /*0430*/  @!P2 FMUL R15, R15, 0.10000000149011611938 ;  /* 0x3dcccccd0f0fa820 */ /* 0x000fca0000400000 */
[----:B------:R-:W-:Y:S01]  /*0440*/  STS.64 [R13], R14 ;  /* 0x0000000e0d007388 */ /* 0x000fe20000000a00 */
[----:B------:R-:W-:-:S04]  /*0450*/  LOP3.LUT R5, R10, 0x7f, RZ, 0xc0, !PT ;  /* 0x0000007f0a057812 */ /* 0x000fc800078ec0ff */
[----:B------:R-:W-:Y:S01]  /*0460*/  LEA R7, R5, UR4, 0x2 ;  /* 0x0000000405077c11 */ /* 0x000fe2000f8e10ff */
[----:B------:R-:W-:Y:S01]  /*0470*/  BAR.SYNC.DEFER_BLOCKING 0x0 ;  /* 0x0000000000007b1d */ /* 0x000fe20000010000 */
[----:B------:R-:W-:-:S04]  /*0480*/  SHF.R.S32.HI R4, RZ, 0x1f, R11 ;  /* 0x0000001fff047819 */ /* 0x000fc8000001140b */
[----:B------:R-:W-:-:S04]  /*0490*/  LEA.HI R4, R4, R11, RZ, 0x2 ;  /* 0x0000000b04047211 */ /* 0x000fc800078f10ff */
[C---:B------:R-:W-:Y:S01]  /*04a0*/  SHF.L.U32 R6, R4.reuse, 0x9, RZ ;  /* 0x0000000904067819 */ /* 0x040fe200000006ff */
[----:B------:R-:W1:Y:S01]  /*04b0*/  LDS R9, [R7] ;  /* 0x0000000007097984 */ /* 0x000e620000000800 */
[----:B------:R-:W-:Y:S02]  /*04c0*/  LOP3.LUT R4, R4, 0xfffffffc, RZ, 0xc0, !PT ;  /* 0xfffffffc04047812 */ /* 0x000fe400078ec0ff */
[----:B------:R-:W-:Y:S02]  /*04d0*/  LOP3.LUT R6, R6, 0xfffff800, RZ, 0xc0, !PT ;  /* 0xfffff80006067812 */ /* 0x000fe400078ec0ff */
[----:B------:R-:W-:Y:S02]  /*04e0*/  PRMT R0, R5, 0x6540, R0 ;  /* 0x0000654005007816 */ /* 0x000fe40000000000 */
[----:B------:R-:W-:Y:S02]  /*04f0*/  IADD3 R11, R6, R11, -R4 ;  /* 0x0000000b060b7210 */ /* 0x000fe40007ffe804 */
[----:B------:R-:W-:-:S02]  /*0500*/  LOP3.LUT R6, R0, 0x80, RZ, 0xfc, !PT ;  /* 0x0000008000067812 */ /* 0x000fc400078efcff */
[----:B------:R-:W-:Y:S02]  /*0510*/  ISETP.LT.AND P1, PT, R0, 0x200, !P0 ;  /* 0x000002000000780c */ /* 0x000fe40004721270 */
[----:B------:R-:W-:Y:S01]  /*0520*/  ISETP.LT.AND P0, PT, R6, 0x200, !P0 ;  /* 0x000002000600780c */ /* 0x000fe20004701270 */
[----:B------:R-:W-:-:S04]  /*0530*/  IMAD R5, R0, 0x4, R11 ;  /* 0x0000000400057824 */ /* 0x000fc800078e020b */
[----:B0-----:R-:W-:-:S06]  /*0540*/  IMAD.WIDE R4, R5, 0x4, R2 ;  /* 0x0000000405047825 */ /* 0x001fcc00078e0202 */
[----:B-1----:R0:W-:Y:S02]  /*0550*/  @P1 STG.E desc[UR6][R4.64], R9 ;  /* 0x0000000904001986 */ /* 0x0021e4000c101906 */
[----:B0-----:R-:W-:Y:S05]  /*0560*/  @!P0 EXIT ;  /* 0x000000000000894d */ /* 0x001fea0003800000 */
[----:B------:R-:W0:Y:S01]  /*0570*/  LDS R7, [R7+0x200] ;  /* 0x0002000007077984 */ /* 0x000e220000000800 */
[----:B------:R-:W-:-:S05]  /*0580*/  LEA R11, R6, R11, 0x2 ;  /* 0x0000000b060b7211 */ /* 0x000fca00078e10ff */
[----:B------:R-:W-:-:S05]  /*0590*/  IMAD.WIDE R2, R11, 0x4, R2 ;  /* 0x000000040b027825 */ /* 0x000fca00078e0202 */
[----:B0-----:R-:W-:Y:S01]  /*05a0*/  STG.E desc[UR6][R2.64], R7 ;  /* 0x0000000702007986 */ /* 0x001fe2000c101906 */
[----:B------:R-:W-:Y:S05]  /*05b0*/  EXIT ;  /* 0x000000000000794d */ /* 0x000fea0003800000 */
.L_x_0:
[----:B------:R-:W-:-:S00]  /*05c0*/  BRA `(.L_x_0) ;  /* 0xfffffffc00fc7947 */ /* 0x000fc0000383ffff */
[----:B------:R-:W-:-:S00]  /*05d0*/  NOP ;  /* 0x0000000000007918 */ /* 0x000fc00000000000 */
        /* <DEDUP_REMOVED lines=10> */
.L_x_1:


//--------------------- .nv.global.init           --------------------------
	.section	.nv.global.init,"aw",@progbits
.nv.global.init:
	.type		_$_str,@object
	.size		_$_str,(_$_str_$_2 - _$_str)
_$_str:
        /*0000*/ 	.byte	0x5f, 0x5f, 0x43, 0x55, 0x44, 0x41, 0x5f, 0x46, 0x54, 0x5a, 0x00
	.type		_$_str_$_2,@object
	.size		_$_str_$_2,(.L_1 - _$_str_$_2)
_$_str_$_2:
        /*000b*/ 	.byte	0x5f, 0x5f, 0x43, 0x55, 0x44, 0x41, 0x5f, 0x50, 0x52, 0x45, 0x43, 0x5f, 0x53, 0x51, 0x52, 0x54
        /*001b*/ 	.byte	0x00
.L_1:


//--------------------- .nv.shared.triton_poi_fused__native_batch_norm_legit_no_training_leaky_relu_25 --------------------------
	.section	.nv.shared.triton_poi_fused__native_batch_norm_legit_no_training_leaky_relu_25,"aw",@nobits
	.sectionflags	@""
	.align	16
	.zero		1024


//--------------------- .nv.constant0.triton_poi_fused__native_batch_norm_legit_no_training_leaky_relu_25 --------------------------
	.section	.nv.constant0.triton_poi_fused__native_batch_norm_legit_no_training_leaky_relu_25,"a",@progbits
	.sectionflags	@""
	.align	4
.nv.constant0.triton_poi_fused__native_batch_norm_legit_no_training_leaky_relu_25:
	.zero		584
